//
// Generated by NVIDIA NVVM Compiler
//
// Compiler Build ID: CL-36424714
// Cuda compilation tools, release 13.0, V13.0.88
// Based on NVVM 20.0.0
//

.version 9.0
.target sm_100
.address_size 64

	// .globl	_Z6kernelyP6uchar4ii

.visible .entry _Z6kernelyP6uchar4ii(
	.param .u64 _Z6kernelyP6uchar4ii_param_0,
	.param .u64 .ptr .align 1 _Z6kernelyP6uchar4ii_param_1,
	.param .u32 _Z6kernelyP6uchar4ii_param_2,
	.param .u32 _Z6kernelyP6uchar4ii_param_3
)
{
	.reg .pred 	%p<5>;
	.reg .b16 	%rs<49>;
	.reg .b32 	%r<54>;
	.reg .b32 	%f<7>;
	.reg .b64 	%rd<25>;
	.reg .b64 	%fd<68>;

	ld.param.u64 	%rd11, [_Z6kernelyP6uchar4ii_param_0];
	ld.param.u64 	%rd12, [_Z6kernelyP6uchar4ii_param_1];
	ld.param.u32 	%r5, [_Z6kernelyP6uchar4ii_param_2];
	ld.param.u32 	%r6, [_Z6kernelyP6uchar4ii_param_3];
	mov.u32 	%r1, %ntid.x;
	mov.u32 	%r7, %ctaid.x;
	mov.u32 	%r8, %tid.x;
	mad.lo.s32 	%r2, %r1, %r7, %r8;
	mov.u32 	%r3, %ntid.y;
	mov.u32 	%r9, %ctaid.y;
	mov.u32 	%r10, %tid.y;
	mad.lo.s32 	%r4, %r3, %r9, %r10;
	setp.ge.s32 	%p1, %r4, %r6;
	@%p1 bra 	$L__BB0_6;
	cvt.u64.u32 	%rd23, %r4;
	cvt.s64.s32 	%rd2, %r5;
	mov.u32 	%r11, %nctaid.x;
	mul.lo.s32 	%r12, %r1, %r11;
	cvt.s64.s32 	%rd3, %r12;
	mov.u32 	%r13, %nctaid.y;
	mul.lo.s32 	%r14, %r3, %r13;
	cvt.u64.u32 	%rd4, %r14;
	cvta.to.global.u64 	%rd5, %rd12;
$L__BB0_2:
	setp.ge.s32 	%p2, %r2, %r5;
	@%p2 bra 	$L__BB0_5;
	cvt.s64.s32 	%rd24, %r2;
	add.s64 	%rd13, %rd23, -1;
	cvt.rn.f32.s64 	%f1, %rd13;
	cvt.rn.f32.u64 	%f2, %rd23;
	add.s64 	%rd14, %rd23, 1;
	cvt.rn.f32.u64 	%f3, %rd14;
$L__BB0_4:
	add.s64 	%rd15, %rd24, -1;
	cvt.rn.f32.s64 	%f4, %rd15;
	tex.2d.v4.u32.f32 	{%r15, %r16, %r17, %r18}, [%rd11, {%f4, %f1}];
	cvt.u16.u32 	%rs1, %r15;
	and.b16  	%rs2, %rs1, 255;
	cvt.u16.u32 	%rs3, %r16;
	and.b16  	%rs4, %rs3, 255;
	cvt.u16.u32 	%rs5, %r17;
	and.b16  	%rs6, %rs5, 255;
	cvt.rn.f64.u16 	%fd1, %rs2;
	cvt.rn.f64.u16 	%fd2, %rs4;
	mul.f64 	%fd3, %fd2, 0d3FE2C8B439581062;
	fma.rn.f64 	%fd4, %fd1, 0d3FD322D0E5604189, %fd3;
	cvt.rn.f64.u16 	%fd5, %rs6;
	fma.rn.f64 	%fd6, %fd5, 0d3FBD2F1A9FBE76C9, %fd4;
	cvt.rn.f32.s64 	%f5, %rd24;
	tex.2d.v4.u32.f32 	{%r19, %r20, %r21, %r22}, [%rd11, {%f5, %f1}];
	cvt.u16.u32 	%rs7, %r19;
	and.b16  	%rs8, %rs7, 255;
	cvt.u16.u32 	%rs9, %r20;
	and.b16  	%rs10, %rs9, 255;
	cvt.u16.u32 	%rs11, %r21;
	and.b16  	%rs12, %rs11, 255;
	cvt.rn.f64.u16 	%fd7, %rs8;
	cvt.rn.f64.u16 	%fd8, %rs10;
	mul.f64 	%fd9, %fd8, 0d3FE2C8B439581062;
	fma.rn.f64 	%fd10, %fd7, 0d3FD322D0E5604189, %fd9;
	cvt.rn.f64.u16 	%fd11, %rs12;
	fma.rn.f64 	%fd12, %fd11, 0d3FBD2F1A9FBE76C9, %fd10;
	add.s64 	%rd16, %rd24, 1;
	cvt.rn.f32.s64 	%f6, %rd16;
	tex.2d.v4.u32.f32 	{%r23, %r24, %r25, %r26}, [%rd11, {%f6, %f1}];
	cvt.u16.u32 	%rs13, %r23;
	and.b16  	%rs14, %rs13, 255;
	cvt.u16.u32 	%rs15, %r24;
	and.b16  	%rs16, %rs15, 255;
	cvt.u16.u32 	%rs17, %r25;
	and.b16  	%rs18, %rs17, 255;
	cvt.rn.f64.u16 	%fd13, %rs14;
	cvt.rn.f64.u16 	%fd14, %rs16;
	mul.f64 	%fd15, %fd14, 0d3FE2C8B439581062;
	fma.rn.f64 	%fd16, %fd13, 0d3FD322D0E5604189, %fd15;
	cvt.rn.f64.u16 	%fd17, %rs18;
	fma.rn.f64 	%fd18, %fd17, 0d3FBD2F1A9FBE76C9, %fd16;
	tex.2d.v4.u32.f32 	{%r27, %r28, %r29, %r30}, [%rd11, {%f4, %f2}];
	cvt.u16.u32 	%rs19, %r27;
	and.b16  	%rs20, %rs19, 255;
	cvt.u16.u32 	%rs21, %r28;
	and.b16  	%rs22, %rs21, 255;
	cvt.u16.u32 	%rs23, %r29;
	and.b16  	%rs24, %rs23, 255;
	cvt.rn.f64.u16 	%fd19, %rs20;
	cvt.rn.f64.u16 	%fd20, %rs22;
	mul.f64 	%fd21, %fd20, 0d3FE2C8B439581062;
	fma.rn.f64 	%fd22, %fd19, 0d3FD322D0E5604189, %fd21;
	cvt.rn.f64.u16 	%fd23, %rs24;
	fma.rn.f64 	%fd24, %fd23, 0d3FBD2F1A9FBE76C9, %fd22;
	tex.2d.v4.u32.f32 	{%r31, %r32, %r33, %r34}, [%rd11, {%f6, %f2}];
	cvt.u16.u32 	%rs25, %r31;
	and.b16  	%rs26, %rs25, 255;
	cvt.u16.u32 	%rs27, %r32;
	and.b16  	%rs28, %rs27, 255;
	cvt.u16.u32 	%rs29, %r33;
	and.b16  	%rs30, %rs29, 255;
	cvt.rn.f64.u16 	%fd25, %rs26;
	cvt.rn.f64.u16 	%fd26, %rs28;
	mul.f64 	%fd27, %fd26, 0d3FE2C8B439581062;
	fma.rn.f64 	%fd28, %fd25, 0d3FD322D0E5604189, %fd27;
	cvt.rn.f64.u16 	%fd29, %rs30;
	fma.rn.f64 	%fd30, %fd29, 0d3FBD2F1A9FBE76C9, %fd28;
	tex.2d.v4.u32.f32 	{%r35, %r36, %r37, %r38}, [%rd11, {%f4, %f3}];
	cvt.u16.u32 	%rs31, %r35;
	and.b16  	%rs32, %rs31, 255;
	cvt.u16.u32 	%rs33, %r36;
	and.b16  	%rs34, %rs33, 255;
	cvt.u16.u32 	%rs35, %r37;
	and.b16  	%rs36, %rs35, 255;
	cvt.rn.f64.u16 	%fd31, %rs32;
	cvt.rn.f64.u16 	%fd32, %rs34;
	mul.f64 	%fd33, %fd32, 0d3FE2C8B439581062;
	fma.rn.f64 	%fd34, %fd31, 0d3FD322D0E5604189, %fd33;
	cvt.rn.f64.u16 	%fd35, %rs36;
	fma.rn.f64 	%fd36, %fd35, 0d3FBD2F1A9FBE76C9, %fd34;
	tex.2d.v4.u32.f32 	{%r39, %r40, %r41, %r42}, [%rd11, {%f5, %f3}];
	cvt.u16.u32 	%rs37, %r39;
	and.b16  	%rs38, %rs37, 255;
	cvt.u16.u32 	%rs39, %r40;
	and.b16  	%rs40, %rs39, 255;
	cvt.u16.u32 	%rs41, %r41;
	and.b16  	%rs42, %rs41, 255;
	cvt.rn.f64.u16 	%fd37, %rs38;
	cvt.rn.f64.u16 	%fd38, %rs40;
	mul.f64 	%fd39, %fd38, 0d3FE2C8B439581062;
	fma.rn.f64 	%fd40, %fd37, 0d3FD322D0E5604189, %fd39;
	cvt.rn.f64.u16 	%fd41, %rs42;
	fma.rn.f64 	%fd42, %fd41, 0d3FBD2F1A9FBE76C9, %fd40;
	tex.2d.v4.u32.f32 	{%r43, %r44, %r45, %r46}, [%rd11, {%f6, %f3}];
	cvt.u16.u32 	%rs43, %r43;
	and.b16  	%rs44, %rs43, 255;
	cvt.u16.u32 	%rs45, %r44;
	and.b16  	%rs46, %rs45, 255;
	cvt.u16.u32 	%rs47, %r45;
	and.b16  	%rs48, %rs47, 255;
	cvt.rn.f64.u16 	%fd43, %rs44;
	cvt.rn.f64.u16 	%fd44, %rs46;
	mul.f64 	%fd45, %fd44, 0d3FE2C8B439581062;
	fma.rn.f64 	%fd46, %fd43, 0d3FD322D0E5604189, %fd45;
	cvt.rn.f64.u16 	%fd47, %rs48;
	fma.rn.f64 	%fd48, %fd47, 0d3FBD2F1A9FBE76C9, %fd46;
	add.f64 	%fd49, %fd18, %fd30;
	add.f64 	%fd50, %fd30, %fd49;
	add.f64 	%fd51, %fd50, %fd48;
	sub.f64 	%fd52, %fd51, %fd6;
	sub.f64 	%fd53, %fd52, %fd24;
	sub.f64 	%fd54, %fd53, %fd24;
	sub.f64 	%fd55, %fd54, %fd36;
	add.f64 	%fd56, %fd36, %fd42;
	add.f64 	%fd57, %fd42, %fd56;
	add.f64 	%fd58, %fd48, %fd57;
	sub.f64 	%fd59, %fd58, %fd6;
	sub.f64 	%fd60, %fd59, %fd12;
	sub.f64 	%fd61, %fd60, %fd12;
	sub.f64 	%fd62, %fd61, %fd18;
	mul.f64 	%fd63, %fd62, %fd62;
	fma.rn.f64 	%fd64, %fd55, %fd55, %fd63;
	sqrt.rn.f64 	%fd65, %fd64;
	cvt.rni.f64.f64 	%fd66, %fd65;
	cvt.rzi.s32.f64 	%r47, %fd66;
	min.s32 	%r48, %r47, 255;
	cvt.rn.f64.s32 	%fd67, %r48;
	cvt.rzi.s32.f64 	%r49, %fd67;
	cvt.u64.u32 	%rd17, %r5;
	mad.lo.s64 	%rd18, %rd23, %rd17, %rd24;
	shl.b64 	%rd19, %rd18, 32;
	shr.s64 	%rd20, %rd19, 30;
	add.s64 	%rd21, %rd5, %rd20;
	prmt.b32 	%r50, %r49, 0, 0x3340U;
	prmt.b32 	%r51, %r49, %r49, 0x3340U;
	prmt.b32 	%r52, %r51, %r50, 0x5410U;
	st.global.u32 	[%rd21], %r52;
	add.s64 	%rd24, %rd24, %rd3;
	setp.lt.s64 	%p3, %rd24, %rd2;
	@%p3 bra 	$L__BB0_4;
$L__BB0_5:
	ld.param.u32 	%r53, [_Z6kernelyP6uchar4ii_param_3];
	add.s64 	%rd23, %rd23, %rd4;
	cvt.s64.s32 	%rd22, %r53;
	setp.lt.s64 	%p4, %rd23, %rd22;
	@%p4 bra 	$L__BB0_2;
$L__BB0_6:
	ret;

}


// ===== COMPILED SASS (sm_100) =====

	.target	sm_100

	.elftype	@"ET_EXEC"


//--------------------- .note.nv.tkinfo           --------------------------
	.section	.note.nv.tkinfo,"",@"SHT_NOTE"
	.sectionflags	@"SHF_NOTE_NV_TKINFO"
	.tkinfo
        /*0018*/ 	.word	0x00000002
        /*0030*/ 	.string	""
        /*0030*/ 	.string	"ptxas"
        /*0030*/ 	.string	"Cuda compilation tools, release 13.0, V13.0.88"
        /*0030*/ 	.string	"Build cuda_13.0.r13.0/compiler.36424714_0"
        /*0030*/ 	.string	"-arch sm_100 -m 64 "



//--------------------- .note.nv.cuinfo           --------------------------
	.section	.note.nv.cuinfo,"",@"SHT_NOTE"
	.sectionflags	@"SHF_NOTE_NV_CUINFO"
        /*0018*/ 	.short	0x0002
        /*001a*/ 	.short	0x0064
        /*001c*/ 	.short	0x0082
	.zero		2


//--------------------- .nv.info                  --------------------------
	.section	.nv.info,"",@"SHT_CUDA_INFO"
	.align	4


	//----- nvinfo : EIATTR_REGCOUNT
	.align		4
        /*0000*/ 	.byte	0x04, 0x2f
        /*0002*/ 	.short	(.L_1 - .L_0)
	.align		4
.L_0:
        /*0004*/ 	.word	index@(_Z6kernelyP6uchar4ii)
        /*0008*/ 	.word	0x00000028


	//----- nvinfo : EIATTR_FRAME_SIZE
	.align		4
.L_1:
        /*000c*/ 	.byte	0x04, 0x11
        /*000e*/ 	.short	(.L_3 - .L_2)
	.align		4
.L_2:
        /*0010*/ 	.word	index@($__internal_0_$__cuda_sm20_dsqrt_rn_f64_mediumpath_v1)
        /*0014*/ 	.word	0x00000000


	//----- nvinfo : EIATTR_FRAME_SIZE
	.align		4
.L_3:
        /*0018*/ 	.byte	0x04, 0x11
        /*001a*/ 	.short	(.L_5 - .L_4)
	.align		4
.L_4:
        /*001c*/ 	.word	index@(_Z6kernelyP6uchar4ii)
        /*0020*/ 	.word	0x00000000


	//----- nvinfo : EIATTR_MIN_STACK_SIZE
	.align		4
.L_5:
        /*0024*/ 	.byte	0x04, 0x12
        /*0026*/ 	.short	(.L_7 - .L_6)
	.align		4
.L_6:
        /*0028*/ 	.word	index@(_Z6kernelyP6uchar4ii)
        /*002c*/ 	.word	0x00000000
.L_7:


//--------------------- .nv.compat                --------------------------
	.section	.nv.compat,"",@"SHT_CUDA_COMPAT_INFO"
	.align	4
        /*0000*/ 	.byte	0x02, 0x09, 0x00, 0x00, 0x02, 0x02, 0x02, 0x00, 0x02, 0x05, 0x05, 0x00, 0x03, 0x07, 0x01, 0x01
        /*0010*/ 	.byte	0x02, 0x03, 0x00, 0x00, 0x02, 0x06, 0x01, 0x00, 0x04, 0x0b, 0x08, 0x00, 0x01, 0x00, 0x00, 0x00
        /*0020*/ 	.byte	0x00, 0x00, 0x00, 0x00


//--------------------- .nv.info._Z6kernelyP6uchar4ii --------------------------
	.section	.nv.info._Z6kernelyP6uchar4ii,"",@"SHT_CUDA_INFO"
	.sectionflags	@""
	.align	4


	//----- nvinfo : EIATTR_CUDA_API_VERSION
	.align		4
        /*0000*/ 	.byte	0x04, 0x37
        /*0002*/ 	.short	(.L_9 - .L_8)
.L_8:
        /*0004*/ 	.word	0x00000082


	//----- nvinfo : EIATTR_KPARAM_INFO
	.align		4
.L_9:
        /*0008*/ 	.byte	0x04, 0x17
        /*000a*/ 	.short	(.L_11 - .L_10)
.L_10:
        /*000c*/ 	.word	0x00000000
        /*0010*/ 	.short	0x0003
        /*0012*/ 	.short	0x0014
        /*0014*/ 	.byte	0x00, 0xf0, 0x11, 0x00


	//----- nvinfo : EIATTR_KPARAM_INFO
	.align		4
.L_11:
        /*0018*/ 	.byte	0x04, 0x17
        /*001a*/ 	.short	(.L_13 - .L_12)
.L_12:
        /*001c*/ 	.word	0x00000000
        /*0020*/ 	.short	0x0002
        /*0022*/ 	.short	0x0010
        /*0024*/ 	.byte	0x00, 0xf0, 0x11, 0x00


	//----- nvinfo : EIATTR_KPARAM_INFO
	.align		4
.L_13:
        /*0028*/ 	.byte	0x04, 0x17
        /*002a*/ 	.short	(.L_15 - .L_14)
.L_14:
        /*002c*/ 	.word	0x00000000
        /*0030*/ 	.short	0x0001
        /*0032*/ 	.short	0x0008
        /*0034*/ 	.byte	0x00, 0xf5, 0x21, 0x00


	//----- nvinfo : EIATTR_KPARAM_INFO
	.align		4
.L_15:
        /*0038*/ 	.byte	0x04, 0x17
        /*003a*/ 	.short	(.L_17 - .L_16)
.L_16:
        /*003c*/ 	.word	0x00000000
        /*0040*/ 	.short	0x0000
        /*0042*/ 	.short	0x0000
        /*0044*/ 	.byte	0x00, 0xf0, 0x21, 0x00


	//----- nvinfo : EIATTR_SPARSE_MMA_MASK
	.align		4
.L_17:
        /*0048*/ 	.byte	0x03, 0x50
        /*004a*/ 	.short	0x0000


	//----- nvinfo : EIATTR_MAXREG_COUNT
	.align		4
        /*004c*/ 	.byte	0x03, 0x1b
        /*004e*/ 	.short	0x00ff


	//----- nvinfo : EIATTR_MERCURY_ISA_VERSION
	.align		4
        /*0050*/ 	.byte	0x03, 0x5f
        /*0052*/ 	.short	0x0101


	//----- nvinfo : EIATTR_VRC_CTA_INIT_COUNT
	.align		4
        /*0054*/ 	.byte	0x02, 0x4a
	.zero		1
	.zero		1


	//----- nvinfo : EIATTR_EXIT_INSTR_OFFSETS
	.align		4
        /*0058*/ 	.byte	0x04, 0x1c
        /*005a*/ 	.short	(.L_19 - .L_18)


	//   ....[0]....
.L_18:
        /*005c*/ 	.word	0x000000b0


	//   ....[1]....
        /*0060*/ 	.word	0x00000cf0


	//----- nvinfo : EIATTR_CRS_STACK_SIZE
	.align		4
.L_19:
        /*0064*/ 	.byte	0x04, 0x1e
        /*0066*/ 	.short	(.L_21 - .L_20)
.L_20:
        /*0068*/ 	.word	0x00000000


	//----- nvinfo : EIATTR_CBANK_PARAM_SIZE
	.align		4
.L_21:
        /*006c*/ 	.byte	0x03, 0x19
        /*006e*/ 	.short	0x0018


	//----- nvinfo : EIATTR_PARAM_CBANK
	.align		4
        /*0070*/ 	.byte	0x04, 0x0a
        /*0072*/ 	.short	(.L_23 - .L_22)
	.align		4
.L_22:
        /*0074*/ 	.word	index@(.nv.constant0._Z6kernelyP6uchar4ii)
        /*0078*/ 	.short	0x0380
        /*007a*/ 	.short	0x0018


	//----- nvinfo : EIATTR_SW_WAR
	.align		4
.L_23:
        /*007c*/ 	.byte	0x04, 0x36
        /*007e*/ 	.short	(.L_25 - .L_24)
.L_24:
        /*0080*/ 	.word	0x00000008
.L_25:


//--------------------- .nv.callgraph             --------------------------
	.section	.nv.callgraph,"",@"SHT_CUDA_CALLGRAPH"
	.align	4
	.sectionentsize	8
	.align		4
        /*0000*/ 	.word	0x00000000
	.align		4
        /*0004*/ 	.word	0xffffffff
	.align		4
        /*0008*/ 	.word	0x00000000
	.align		4
        /*000c*/ 	.word	0xfffffffe
	.align		4
        /*0010*/ 	.word	0x00000000
	.align		4
        /*0014*/ 	.word	0xfffffffd
	.align		4
        /*0018*/ 	.word	0x00000000
	.align		4
        /*001c*/ 	.word	0xfffffffc


//--------------------- .text._Z6kernelyP6uchar4ii --------------------------
	.section	.text._Z6kernelyP6uchar4ii,"ax",@progbits
	.align	128
        .global         _Z6kernelyP6uchar4ii
        .type           _Z6kernelyP6uchar4ii,@function
        .size           _Z6kernelyP6uchar4ii,(.L_x_11 - _Z6kernelyP6uchar4ii)
        .other          _Z6kernelyP6uchar4ii,@"STO_CUDA_ENTRY STV_DEFAULT"
_Z6kernelyP6uchar4ii:
.text._Z6kernelyP6uchar4ii:
[----:B------:R-:W-:Y:S01]  /*0000*/  LDC R1, c[0x0][0x37c] ;  /* 0x0000df00ff017b82 */ /* 0x000fe20000000800 */
[----:B------:R-:W0:Y:S01]  /*0010*/  S2R R2, SR_CTAID.Y ;  /* 0x0000000000027919 */ /* 0x000e220000002600 */
[----:B------:R-:W1:Y:S01]  /*0020*/  LDCU UR5, c[0x0][0x360] ;  /* 0x00006c00ff0577ac */ /* 0x000e620008000800 */
[----:B------:R-:W0:Y:S01]  /*0030*/  S2R R5, SR_TID.Y ;  /* 0x0000000000057919 */ /* 0x000e220000002200 */
[----:B------:R-:W0:Y:S01]  /*0040*/  LDCU UR6, c[0x0][0x364] ;  /* 0x00006c80ff0677ac */ /* 0x000e220008000800 */
[----:B------:R-:W1:Y:S01]  /*0050*/  S2R R0, SR_CTAID.X ;  /* 0x0000000000007919 */ /* 0x000e620000002500 */
[----:B------:R-:W2:Y:S01]  /*0060*/  LDCU UR4, c[0x0][0x394] ;  /* 0x00007280ff0477ac */ /* 0x000ea20008000800 */
[----:B------:R-:W1:Y:S01]  /*0070*/  S2R R3, SR_TID.X ;  /* 0x0000000000037919 */ /* 0x000e620000002100 */
[----:B0-----:R-:W-:-:S05]  /*0080*/  IMAD R2, R2, UR6, R5 ;  /* 0x0000000602027c24 */ /* 0x001fca000f8e0205 */
[----:B--2---:R-:W-:Y:S01]  /*0090*/  ISETP.GE.AND P0, PT, R2, UR4, PT ;  /* 0x0000000402007c0c */ /* 0x004fe2000bf06270 */
[----:B-1----:R-:W-:-:S12]  /*00a0*/  IMAD R0, R0, UR5, R3 ;  /* 0x0000000500007c24 */ /* 0x002fd8000f8e0203 */
[----:B------:R-:W-:Y:S05]  /*00b0*/  @P0 EXIT ;  /* 0x000000000000094d */ /* 0x000fea0003800000 */
[----:B------:R-:W0:Y:S01]  /*00c0*/  LDC R4, c[0x0][0x370] ;  /* 0x0000dc00ff047b82 */ /* 0x000e220000000800 */
[----:B------:R-:W1:Y:S01]  /*00d0*/  LDCU UR7, c[0x0][0x390] ;  /* 0x00007200ff0777ac */ /* 0x000e620008000800 */
[----:B------:R-:W-:Y:S01]  /*00e0*/  IMAD.MOV.U32 R3, RZ, RZ, RZ ;  /* 0x000000ffff037224 */ /* 0x000fe200078e00ff */
[----:B------:R-:W2:Y:S01]  /*00f0*/  LDCU UR4, c[0x0][0x374] ;  /* 0x00006e80ff0477ac */ /* 0x000ea20008000800 */
[----:B------:R-:W3:Y:S01]  /*0100*/  LDCU.64 UR8, c[0x0][0x358] ;  /* 0x00006b00ff0877ac */ /* 0x000ee20008000a00 */
[----:B------:R-:W4:Y:S01]  /*0110*/  LDCU UR16, c[0x0][0x390] ;  /* 0x00007200ff1077ac */ /* 0x000f220008000800 */
[----:B------:R-:W0:Y:S01]  /*0120*/  LDCU.64 UR14, c[0x0][0x388] ;  /* 0x00007100ff0e77ac */ /* 0x000e220008000a00 */
[----:B-1----:R-:W-:Y:S02]  /*0130*/  USHF.R.S32.HI UR7, URZ, 0x1f, UR7 ;  /* 0x0000001fff077899 */ /* 0x002fe40008011407 */
[----:B--2---:R-:W-:Y:S01]  /*0140*/  UIMAD UR6, UR6, UR4, URZ ;  /* 0x00000004060672a4 */ /* 0x004fe2000f8e02ff */
[----:B0--34-:R-:W-:-:S11]  /*0150*/  IMAD R4, R4, UR5, RZ ;  /* 0x0000000504047c24 */ /* 0x019fd6000f8e02ff */
.L_x_5:
[----:B------:R-:W0:Y:S01]  /*0160*/  LDCU UR4, c[0x0][0x390] ;  /* 0x00007200ff0477ac */ /* 0x000e220008000800 */
[----:B------:R-:W-:Y:S01]  /*0170*/  BSSY.RECONVERGENT B0, `(.L_x_0) ;  /* 0x00000b0000007945 */ /* 0x000fe20003800200 */
[----:B0-----:R-:W-:-:S13]  /*0180*/  ISETP.GE.AND P0, PT, R0, UR4, PT ;  /* 0x0000000400007c0c */ /* 0x001fda000bf06270 */
[----:B-1----:R-:W-:Y:S05]  /*0190*/  @P0 BRA `(.L_x_1) ;  /* 0x0000000800b40947 */ /* 0x002fea0003800000 */
[C---:B------:R-:W-:Y:S01]  /*01a0*/  IADD3 R8, P0, PT, R2.reuse, -0x1, RZ ;  /* 0xffffffff02087810 */ /* 0x040fe20007f1e0ff */
[----:B------:R0:W1:Y:S01]  /*01b0*/  I2F.U64 R13, R2 ;  /* 0x00000002000d7312 */ /* 0x0000620000301000 */
[--C-:B------:R-:W-:Y:S01]  /*01c0*/  SHF.R.S32.HI R5, RZ, 0x1f, R0.reuse ;  /* 0x0000001fff057819 */ /* 0x100fe20000011400 */
[----:B------:R-:W-:Y:S01]  /*01d0*/  IMAD.MOV.U32 R6, RZ, RZ, R0 ;  /* 0x000000ffff067224 */ /* 0x000fe200078e0000 */
[----:B------:R-:W-:Y:S02]  /*01e0*/  IADD3.X R9, PT, PT, R3, -0x1, RZ, P0, !PT ;  /* 0xffffffff03097810 */ /* 0x000fe400007fe4ff */
[----:B------:R-:W-:-:S03]  /*01f0*/  IADD3 R14, P0, PT, R2, 0x1, RZ ;  /* 0x00000001020e7810 */ /* 0x000fc60007f1e0ff */
[----:B------:R0:W2:Y:S02]  /*0200*/  I2F.S64 R11, R8 ;  /* 0x00000008000b7312 */ /* 0x0000a40000301400 */
[----:B------:R-:W-:-:S06]  /*0210*/  IMAD.X R15, RZ, RZ, R3, P0 ;  /* 0x000000ffff0f7224 */ /* 0x000fcc00000e0603 */
[----:B-1----:R0:W3:Y:S02]  /*0220*/  I2F.U64 R15, R14 ;  /* 0x0000000e000f7312 */ /* 0x0020e40000301000 */
.L_x_4:
[----:B------:R-:W-:Y:S01]  /*0230*/  IADD3 R18, P0, PT, R6, -0x1, RZ ;  /* 0xffffffff06127810 */ /* 0x000fe20007f1e0ff */
[----:B------:R-:W0:Y:S01]  /*0240*/  LDCU UR4, c[0x0][0x380] ;  /* 0x00007000ff0477ac */ /* 0x000e220008000800 */
[----:B------:R-:W-:Y:S02]  /*0250*/  IMAD.MOV.U32 R31, RZ, RZ, -0x3e000000 ;  /* 0xc2000000ff1f7424 */ /* 0x000fe400078e00ff */
[----:B------:R-:W-:Y:S01]  /*0260*/  IADD3.X R19, PT, PT, R5, -0x1, RZ, P0, !PT ;  /* 0xffffffff05137810 */ /* 0x000fe200007fe4ff */
[----:B------:R-:W-:-:S03]  /*0270*/  UMOV UR5, URZ ;  /* 0x000000ff00057c82 */ /* 0x000fc60008000000 */
[----:B------:R-:W0:Y:S02]  /*0280*/  I2F.S64 R10, R18 ;  /* 0x00000012000a7312 */ /* 0x000e240000301400 */
[----:B012---:R-:W5:Y:S01]  /*0290*/  TEX.LL R7, R8, R10, R31, UR4, 2D, 0x7 ;  /* 0x28ff041f0a087f60 */ /* 0x007f6200089e0707 */
[----:B------:R-:W-:Y:S01]  /*02a0*/  IMAD.MOV.U32 R22, RZ, RZ, R6 ;  /* 0x000000ffff167224 */ /* 0x000fe200078e0006 */
[----:B------:R-:W-:Y:S01]  /*02b0*/  IADD3 R26, P0, PT, R6, 0x1, RZ ;  /* 0x00000001061a7810 */ /* 0x000fe20007f1e0ff */
[----:B------:R-:W-:Y:S01]  /*02c0*/  IMAD.MOV.U32 R23, RZ, RZ, R5 ;  /* 0x000000ffff177224 */ /* 0x000fe200078e0005 */
[----:B------:R-:W-:Y:S01]  /*02d0*/  UMOV UR10, 0x39581062 ;  /* 0x39581062000a7882 */ /* 0x000fe20000000000 */
[----:B------:R-:W-:Y:S01]  /*02e0*/  IMAD.MOV.U32 R19, RZ, RZ, R11 ;  /* 0x000000ffff137224 */ /* 0x000fe200078e000b */
[----:B------:R-:W-:Y:S01]  /*02f0*/  UMOV UR11, 0x3fe2c8b4 ;  /* 0x3fe2c8b4000b7882 */ /* 0x000fe20000000000 */
[----:B------:R-:W0:Y:S01]  /*0300*/  I2F.S64 R18, R22 ;  /* 0x0000001600127312 */ /* 0x000e220000301400 */
[----:B------:R-:W-:Y:S01]  /*0310*/  IMAD.X R27, RZ, RZ, R5, P0 ;  /* 0x000000ffff1b7224 */ /* 0x000fe200000e0605 */
[----:B------:R-:W-:Y:S01]  /*0320*/  UMOV UR12, 0xe5604189 ;  /* 0xe5604189000c7882 */ /* 0x000fe20000000000 */
[----:B------:R-:W-:Y:S01]  /*0330*/  IMAD.MOV.U32 R21, RZ, RZ, R11 ;  /* 0x000000ffff157224 */ /* 0x000fe200078e000b */
[----:B------:R-:W-:Y:S01]  /*0340*/  UMOV UR13, 0x3fd322d0 ;  /* 0x3fd322d0000d7882 */ /* 0x000fe20000000000 */
[----:B------:R-:W-:-:S02]  /*0350*/  IMAD.MOV.U32 R25, RZ, RZ, R13 ;  /* 0x000000ffff197224 */ /* 0x000fc400078e000d */
[----:B---3--:R-:W-:Y:S01]  /*0360*/  IMAD.MOV.U32 R29, RZ, RZ, R15 ;  /* 0x000000ffff1d7224 */ /* 0x008fe200078e000f */
[----:B------:R-:W1:Y:S01]  /*0370*/  I2F.S64 R20, R26 ;  /* 0x0000001a00147312 */ /* 0x000e620000301400 */
[----:B0-----:R-:W-:Y:S02]  /*0380*/  IMAD.MOV.U32 R28, RZ, RZ, R18 ;  /* 0x000000ffff1c7224 */ /* 0x001fe400078e0012 */
[----:B-1----:R-:W-:Y:S01]  /*0390*/  IMAD.MOV.U32 R24, RZ, RZ, R20 ;  /* 0x000000ffff187224 */ /* 0x002fe200078e0014 */
[----:B-----5:R-:W-:Y:S02]  /*03a0*/  LOP3.LUT R14, R9, 0xff, RZ, 0xc0, !PT ;  /* 0x000000ff090e7812 */ /* 0x020fe400078ec0ff */
[----:B------:R-:W-:Y:S02]  /*03b0*/  LOP3.LUT R12, R8, 0xff, RZ, 0xc0, !PT ;  /* 0x000000ff080c7812 */ /* 0x000fe400078ec0ff */
[----:B------:R0:W1:Y:S08]  /*03c0*/  I2F.F64.U16 R16, R14 ;  /* 0x0000000e00107312 */ /* 0x0000700000101800 */
[----:B------:R2:W3:Y:S01]  /*03d0*/  I2F.F64.U16 R8, R12 ;  /* 0x0000000c00087312 */ /* 0x0004e20000101800 */
[--C-:B0-----:R-:W-:Y:S01]  /*03e0*/  IMAD.MOV.U32 R14, RZ, RZ, R10.reuse ;  /* 0x000000ffff0e7224 */ /* 0x101fe200078e000a */
[----:B-1----:R-:W-:Y:S01]  /*03f0*/  DMUL R16, R16, UR10 ;  /* 0x0000000a10107c28 */ /* 0x002fe20008000000 */
[----:B--2---:R-:W-:-:S02]  /*0400*/  IMAD.MOV.U32 R12, RZ, RZ, R10 ;  /* 0x000000ffff0c7224 */ /* 0x004fc400078e000a */
[----:B------:R-:W5:Y:S05]  /*0410*/  TEX.LL R10, R18, R18, R31, UR4, 2D, 0x7 ;  /* 0x28ff041f12127f60 */ /* 0x000f6a00089e070a */
[----:B---3--:R-:W-:Y:S01]  /*0420*/  DFMA R8, R8, UR12, R16 ;  /* 0x0000000c08087c2b */ /* 0x008fe20008000010 */
[----:B------:R-:W-:Y:S02]  /*0430*/  IMAD.MOV.U32 R16, RZ, RZ, R20 ;  /* 0x000000ffff107224 */ /* 0x000fe400078e0014 */
[----:B------:R-:W-:Y:S01]  /*0440*/  TEX.LL R30, R20, R20, R31, UR4, 2D, 0x7 ;  /* 0x28ff041f14147f60 */ /* 0x000fe200089e071e */
[----:B------:R-:W5:Y:S01]  /*0450*/  TEX.LL R12, R22, R12, R31, UR4, 2D, 0x7 ;  /* 0x28ff041f0c167f60 */ /* 0x000f6200089e070c */
[----:B------:R-:W-:Y:S01]  /*0460*/  TEX.LL R32, R24, R24, R31, UR4, 2D, 0x7 ;  /* 0x28ff041f18187f60 */ /* 0x000fe200089e0720 */
[----:B------:R-:W5:Y:S01]  /*0470*/  TEX.LL R14, R26, R14, R31, UR4, 2D, 0x7 ;  /* 0x28ff041f0e1a7f60 */ /* 0x000f6200089e070e */
[----:B------:R-:W-:Y:S01]  /*0480*/  TEX.LL R33, R28, R28, R31, UR4, 2D, 0x7 ;  /* 0x28ff041f1c1c7f60 */ /* 0x000fe200089e0721 */
[----:B------:R-:W-:-:S06]  /*0490*/  IMAD.MOV.U32 R17, RZ, RZ, R15 ;  /* 0x000000ffff117224 */ /* 0x000fcc00078e000f */
[----:B------:R0:W5:Y:S01]  /*04a0*/  TEX.LL R36, R16, R16, R31, UR4, 2D, 0x7 ;  /* 0x28ff041f10107f60 */ /* 0x00016200089e0724 */
[----:B------:R-:W-:Y:S01]  /*04b0*/  LOP3.LUT R7, R7, 0xff, RZ, 0xc0, !PT ;  /* 0x000000ff07077812 */ /* 0x000fe200078ec0ff */
[----:B------:R-:W-:Y:S03]  /*04c0*/  BSSY.RECONVERGENT B1, `(.L_x_2) ;  /* 0x0000069000017945 */ /* 0x000fe60003800200 */
[----:B------:R-:W1:Y:S01]  /*04d0*/  I2F.F64.U16 R34, R7 ;  /* 0x0000000700227312 */ /* 0x000e620000101800 */
[----:B0-----:R-:W-:Y:S01]  /*04e0*/  UMOV UR4, 0x9fbe76c9 ;  /* 0x9fbe76c900047882 */ /* 0x001fe20000000000 */
[----:B------:R-:W-:Y:S02]  /*04f0*/  UMOV UR5, 0x3fbd2f1a ;  /* 0x3fbd2f1a00057882 */ /* 0x000fe40000000000 */
[----:B-1----:R-:W-:Y:S01]  /*0500*/  DFMA R34, R34, UR4, R8 ;  /* 0x0000000422227c2b */ /* 0x002fe20008000008 */
[----:B------:R-:W-:-:S04]  /*0510*/  DEPBAR.LE SB5, 0x3 ;  /* 0x0000d0c00000791a */ /* 0x000fc80000000000 */
[----:B------:R-:W-:Y:S02]  /*0520*/  LOP3.LUT R7, R19, 0xff, RZ, 0xc0, !PT ;  /* 0x000000ff13077812 */ /* 0x000fe400078ec0ff */
[----:B------:R-:W-:Y:S02]  /*0530*/  LOP3.LUT R37, R18, 0xff, RZ, 0xc0, !PT ;  /* 0x000000ff12257812 */ /* 0x000fe400078ec0ff */
[----:B------:R0:W1:Y:S01]  /*0540*/  I2F.F64.U16 R8, R7 ;  /* 0x0000000700087312 */ /* 0x0000620000101800 */
[----:B------:R-:W-:Y:S01]  /*0550*/  LOP3.LUT R10, R10, 0xff, RZ, 0xc0, !PT ;  /* 0x000000ff0a0a7812 */ /* 0x000fe200078ec0ff */
[----:B------:R-:W-:-:S04]  /*0560*/  DEPBAR.LE SB5, 0x2 ;  /* 0x0000d0800000791a */ /* 0x000fc80000000000 */
[----:B------:R-:W-:Y:S02]  /*0570*/  LOP3.LUT R12, R12, 0xff, RZ, 0xc0, !PT ;  /* 0x000000ff0c0c7812 */ /* 0x000fe400078ec0ff */
[----:B------:R2:W3:Y:S01]  /*0580*/  I2F.F64.U16 R18, R37 ;  /* 0x0000002500127312 */ /* 0x0004e20000101800 */
[----:B0-----:R-:W-:Y:S01]  /*0590*/  LOP3.LUT R7, R20, 0xff, RZ, 0xc0, !PT ;  /* 0x000000ff14077812 */ /* 0x001fe200078ec0ff */
[----:B------:R-:W-:-:S04]  /*05a0*/  DEPBAR.LE SB5, 0x1 ;  /* 0x0000d0400000791a */ /* 0x000fc80000000000 */
[----:B------:R-:W-:Y:S01]  /*05b0*/  LOP3.LUT R14, R14, 0xff, RZ, 0xc0, !PT ;  /* 0x000000ff0e0e7812 */ /* 0x000fe200078ec0ff */
[----:B-1----:R-:W-:Y:S01]  /*05c0*/  DMUL R8, R8, UR10 ;  /* 0x0000000a08087c28 */ /* 0x002fe20008000000 */
[----:B--2---:R-:W-:Y:S02]  /*05d0*/  LOP3.LUT R37, R22, 0xff, RZ, 0xc0, !PT ;  /* 0x000000ff16257812 */ /* 0x004fe400078ec0ff */
[----:B-----5:R-:W-:-:S05]  /*05e0*/  LOP3.LUT R36, R36, 0xff, RZ, 0xc0, !PT ;  /* 0x000000ff24247812 */ /* 0x020fca00078ec0ff */
[----:B---3--:R-:W-:Y:S02]  /*05f0*/  DFMA R18, R18, UR12, R8 ;  /* 0x0000000c12127c2b */ /* 0x008fe40008000008 */
[----:B------:R0:W1:Y:S02]  /*0600*/  I2F.F64.U16 R8, R10 ;  /* 0x0000000a00087312 */ /* 0x0000640000101800 */
[----:B0-----:R-:W-:-:S06]  /*0610*/  LOP3.LUT R10, R21, 0xff, RZ, 0xc0, !PT ;  /* 0x000000ff150a7812 */ /* 0x001fcc00078ec0ff */
[----:B------:R0:W-:Y:S01]  /*0620*/  I2F.F64.U16 R20, R7 ;  /* 0x0000000700147312 */ /* 0x0001e20000101800 */
[----:B-1----:R-:W-:-:S07]  /*0630*/  DFMA R18, R8, UR4, R18 ;  /* 0x0000000408127c2b */ /* 0x002fce0008000012 */
[----:B------:R1:W2:Y:S01]  /*0640*/  I2F.F64.U16 R8, R10 ;  /* 0x0000000a00087312 */ /* 0x0002a20000101800 */
[----:B0-----:R-:W-:Y:S02]  /*0650*/  LOP3.LUT R7, R30, 0xff, RZ, 0xc0, !PT ;  /* 0x000000ff1e077812 */ /* 0x001fe400078ec0ff */
[----:B-1----:R-:W-:-:S05]  /*0660*/  LOP3.LUT R10, R23, 0xff, RZ, 0xc0, !PT ;  /* 0x000000ff170a7812 */ /* 0x002fca00078ec0ff */
[----:B------:R0:W-:Y:S01]  /*0670*/  I2F.F64.U16 R22, R37 ;  /* 0x0000002500167312 */ /* 0x0001e20000101800 */
[----:B--2---:R-:W-:-:S07]  /*0680*/  DMUL R30, R8, UR10 ;  /* 0x0000000a081e7c28 */ /* 0x004fce0008000000 */
[----:B------:R1:W2:Y:S01]  /*0690*/  I2F.F64.U16 R8, R7 ;  /* 0x0000000700087312 */ /* 0x0002a20000101800 */
[----:B0-----:R-:W-:Y:S01]  /*06a0*/  LOP3.LUT R37, R29, 0xff, RZ, 0xc0, !PT ;  /* 0x000000ff1d257812 */ /* 0x001fe200078ec0ff */
[----:B------:R-:W-:Y:S01]  /*06b0*/  DFMA R20, R20, UR12, R30 ;  /* 0x0000000c14147c2b */ /* 0x000fe2000800001e */
[----:B-1----:R-:W-:Y:S02]  /*06c0*/  LOP3.LUT R7, R24, 0xff, RZ, 0xc0, !PT ;  /* 0x000000ff18077812 */ /* 0x002fe400078ec0ff */
[----:B------:R-:W-:-:S05]  /*06d0*/  LOP3.LUT R24, R27, 0xff, RZ, 0xc0, !PT ;  /* 0x000000ff1b187812 */ /* 0x000fca00078ec0ff */
[----:B--2---:R-:W-:Y:S02]  /*06e0*/  DFMA R8, R8, UR4, R20 ;  /* 0x0000000408087c2b */ /* 0x004fe40008000014 */
[----:B------:R0:W1:Y:S02]  /*06f0*/  I2F.F64.U16 R20, R10 ;  /* 0x0000000a00147312 */ /* 0x0000640000101800 */
[----:B0-----:R-:W-:Y:S01]  /*0700*/  LOP3.LUT R10, R26, 0xff, RZ, 0xc0, !PT ;  /* 0x000000ff1a0a7812 */ /* 0x001fe200078ec0ff */
[----:B-1----:R-:W-:-:S05]  /*0710*/  DMUL R30, R20, UR10 ;  /* 0x0000000a141e7c28 */ /* 0x002fca0008000000 */
[----:B------:R0:W1:Y:S03]  /*0720*/  I2F.F64.U16 R20, R12 ;  /* 0x0000000c00147312 */ /* 0x0000660000101800 */
[----:B------:R-:W-:-:S05]  /*0730*/  DFMA R22, R22, UR12, R30 ;  /* 0x0000000c16167c2b */ /* 0x000fca000800001e */
[----:B------:R2:W-:Y:S01]  /*0740*/  I2F.F64.U16 R30, R7 ;  /* 0x00000007001e7312 */ /* 0x0005e20000101800 */
[----:B0-----:R-:W-:Y:S02]  /*0750*/  LOP3.LUT R12, R28, 0xff, RZ, 0xc0, !PT ;  /* 0x000000ff1c0c7812 */ /* 0x001fe400078ec0ff */
[----:B-1----:R-:W-:-:S05]  /*0760*/  DFMA R22, R20, UR4, R22 ;  /* 0x0000000414167c2b */ /* 0x002fca0008000016 */
[----:B------:R-:W-:Y:S01]  /*0770*/  I2F.F64.U16 R28, R12 ;  /* 0x0000000c001c7312 */ /* 0x000fe20000101800 */
[----:B------:R-:W-:Y:S02]  /*0780*/  LOP3.LUT R20, R25, 0xff, RZ, 0xc0, !PT ;  /* 0x000000ff19147812 */ /* 0x000fe400078ec0ff */
[----:B--2---:R-:W-:-:S05]  /*0790*/  LOP3.LUT R7, R33, 0xff, RZ, 0xc0, !PT ;  /* 0x000000ff21077812 */ /* 0x004fca00078ec0ff */
[----:B------:R-:W0:Y:S08]  /*07a0*/  I2F.F64.U16 R20, R20 ;  /* 0x0000001400147312 */ /* 0x000e300000101800 */
[----:B------:R-:W1:Y:S01]  /*07b0*/  I2F.F64.U16 R24, R24 ;  /* 0x0000001800187312 */ /* 0x000e620000101800 */
[----:B0-----:R-:W-:-:S07]  /*07c0*/  DMUL R26, R20, UR10 ;  /* 0x0000000a141a7c28 */ /* 0x001fce0008000000 */
[----:B------:R0:W2:Y:S01]  /*07d0*/  I2F.F64.U16 R20, R10 ;  /* 0x0000000a00147312 */ /* 0x0000a20000101800 */
[----:B------:R-:W-:Y:S02]  /*07e0*/  DFMA R26, R30, UR12, R26 ;  /* 0x0000000c1e1a7c2b */ /* 0x000fe4000800001a */
[----:B-1----:R-:W-:Y:S01]  /*07f0*/  DMUL R30, R24, UR10 ;  /* 0x0000000a181e7c28 */ /* 0x002fe20008000000 */
[----:B0-----:R-:W-:-:S04]  /*0800*/  LOP3.LUT R10, R16, 0xff, RZ, 0xc0, !PT ;  /* 0x000000ff100a7812 */ /* 0x001fc800078ec0ff */
[----:B------:R0:W1:Y:S03]  /*0810*/  I2F.F64.U16 R24, R14 ;  /* 0x0000000e00187312 */ /* 0x0000660000101800 */
[----:B--2---:R-:W-:-:S05]  /*0820*/  DFMA R30, R20, UR12, R30 ;  /* 0x0000000c141e7c2b */ /* 0x004fca000800001e */
[----:B------:R-:W2:Y:S01]  /*0830*/  I2F.F64.U16 R20, R37 ;  /* 0x0000002500147312 */ /* 0x000ea20000101800 */
[----:B0-----:R-:W-:Y:S02]  /*0840*/  LOP3.LUT R14, R17, 0xff, RZ, 0xc0, !PT ;  /* 0x000000ff110e7812 */ /* 0x001fe400078ec0ff */
[----:B-1----:R-:W-:-:S05]  /*0850*/  DFMA R30, R24, UR4, R30 ;  /* 0x00000004181e7c2b */ /* 0x002fca000800001e */
[----:B------:R-:W-:Y:S08]  /*0860*/  I2F.F64.U16 R16, R10 ;  /* 0x0000000a00107312 */ /* 0x000ff00000101800 */
[----:B------:R0:W1:Y:S02]  /*0870*/  I2F.F64.U16 R24, R7 ;  /* 0x0000000700187312 */ /* 0x0000640000101800 */
[----:B0-----:R-:W-:Y:S01]  /*0880*/  LOP3.LUT R7, R32, 0xff, RZ, 0xc0, !PT ;  /* 0x000000ff20077812 */ /* 0x001fe200078ec0ff */
[----:B--2---:R-:W-:-:S05]  /*0890*/  DMUL R32, R20, UR10 ;  /* 0x0000000a14207c28 */ /* 0x004fca0008000000 */
[----:B------:R-:W0:Y:S03]  /*08a0*/  I2F.F64.U16 R20, R7 ;  /* 0x0000000700147312 */ /* 0x000e260000101800 */
[----:B------:R-:W-:-:S05]  /*08b0*/  DFMA R32, R28, UR12, R32 ;  /* 0x0000000c1c207c2b */ /* 0x000fca0008000020 */
[----:B------:R-:W2:Y:S03]  /*08c0*/  I2F.F64.U16 R28, R14 ;  /* 0x0000000e001c7312 */ /* 0x000ea60000101800 */
[----:B-1----:R-:W-:Y:S02]  /*08d0*/  DFMA R24, R24, UR4, R32 ;  /* 0x0000000418187c2b */ /* 0x002fe40008000020 */
[----:B0-----:R-:W-:-:S06]  /*08e0*/  DFMA R26, R20, UR4, R26 ;  /* 0x00000004141a7c2b */ /* 0x001fcc000800001a */
[----:B------:R-:W-:Y:S02]  /*08f0*/  DADD R20, R30, R24 ;  /* 0x000000001e147229 */ /* 0x000fe40000000018 */
[----:B--2---:R-:W-:Y:S01]  /*0900*/  DMUL R32, R28, UR10 ;  /* 0x0000000a1c207c28 */ /* 0x004fe20008000000 */
[----:B------:R-:W0:Y:S05]  /*0910*/  I2F.F64.U16 R28, R36 ;  /* 0x00000024001c7312 */ /* 0x000e2a0000101800 */
[----:B------:R-:W-:Y:S02]  /*0920*/  DADD R20, R24, R20 ;  /* 0x0000000018147229 */ /* 0x000fe40000000014 */
[----:B------:R-:W-:-:S02]  /*0930*/  DFMA R16, R16, UR12, R32 ;  /* 0x0000000c10107c2b */ /* 0x000fc40008000020 */
[----:B------:R-:W-:-:S06]  /*0940*/  DADD R24, R8, R26 ;  /* 0x0000000008187229 */ /* 0x000fcc000000001a */
[----:B0-----:R-:W-:Y:S02]  /*0950*/  DFMA R16, R28, UR4, R16 ;  /* 0x000000041c107c2b */ /* 0x001fe40008000010 */
[----:B------:R-:W-:-:S06]  /*0960*/  DADD R24, R26, R24 ;  /* 0x000000001a187229 */ /* 0x000fcc0000000018 */
[C---:B------:R-:W-:Y:S02]  /*0970*/  DADD R20, R16.reuse, R20 ;  /* 0x0000000010147229 */ /* 0x040fe40000000014 */
[----:B------:R-:W-:-:S06]  /*0980*/  DADD R24, R16, R24 ;  /* 0x0000000010187229 */ /* 0x000fcc0000000018 */
[C---:B------:R-:W-:Y:S02]  /*0990*/  DADD R20, -R34.reuse, R20 ;  /* 0x0000000022147229 */ /* 0x040fe40000000114 */
[----:B------:R-:W-:-:S06]  /*09a0*/  DADD R24, -R34, R24 ;  /* 0x0000000022187229 */ /* 0x000fcc0000000118 */
[----:B------:R-:W-:Y:S02]  /*09b0*/  DADD R20, -R18, R20 ;  /* 0x0000000012147229 */ /* 0x000fe40000000114 */
[----:B------:R-:W-:-:S06]  /*09c0*/  DADD R24, -R22, R24 ;  /* 0x0000000016187229 */ /* 0x000fcc0000000118 */
[----:B------:R-:W-:Y:S02]  /*09d0*/  DADD R20, -R18, R20 ;  /* 0x0000000012147229 */ /* 0x000fe40000000114 */
[----:B------:R-:W-:-:S06]  /*09e0*/  DADD R24, -R22, R24 ;  /* 0x0000000016187229 */ /* 0x000fcc0000000118 */
[----:B------:R-:W-:Y:S02]  /*09f0*/  DADD R20, -R8, R20 ;  /* 0x0000000008147229 */ /* 0x000fe40000000114 */
[----:B------:R-:W-:-:S06]  /*0a00*/  DADD R24, -R30, R24 ;  /* 0x000000001e187229 */ /* 0x000fcc0000000118 */
[----:B------:R-:W-:Y:S01]  /*0a10*/  DMUL R16, R20, R20 ;  /* 0x0000001414107228 */ /* 0x000fe20000000000 */
[----:B------:R-:W-:Y:S02]  /*0a20*/  IMAD.MOV.U32 R20, RZ, RZ, 0x0 ;  /* 0x00000000ff147424 */ /* 0x000fe400078e00ff */
[----:B------:R-:W-:-:S05]  /*0a30*/  IMAD.MOV.U32 R21, RZ, RZ, 0x3fd80000 ;  /* 0x3fd80000ff157424 */ /* 0x000fca00078e00ff */
[----:B------:R-:W-:-:S06]  /*0a40*/  DFMA R16, R24, R24, R16 ;  /* 0x000000181810722b */ /* 0x000fcc0000000010 */
[----:B------:R-:W0:Y:S04]  /*0a50*/  MUFU.RSQ64H R9, R17 ;  /* 0x0000001100097308 */ /* 0x000e280000001c00 */
[----:B------:R-:W-:-:S05]  /*0a60*/  VIADD R8, R17, 0xfcb00000 ;  /* 0xfcb0000011087836 */ /* 0x000fca0000000000 */
[----:B------:R-:W-:Y:S01]  /*0a70*/  ISETP.GE.U32.AND P0, PT, R8, 0x7ca00000, PT ;  /* 0x7ca000000800780c */ /* 0x000fe20003f06070 */
[----:B0-----:R-:W-:-:S08]  /*0a80*/  DMUL R18, R8, R8 ;  /* 0x0000000808127228 */ /* 0x001fd00000000000 */
[----:B------:R-:W-:-:S08]  /*0a90*/  DFMA R18, R16, -R18, 1 ;  /* 0x3ff000001012742b */ /* 0x000fd00000000812 */
[----:B------:R-:W-:Y:S02]  /*0aa0*/  DFMA R20, R18, R20, 0.5 ;  /* 0x3fe000001214742b */ /* 0x000fe40000000014 */
[----:B------:R-:W-:-:S08]  /*0ab0*/  DMUL R18, R8, R18 ;  /* 0x0000001208127228 */ /* 0x000fd00000000000 */
[----:B------:R-:W-:-:S08]  /*0ac0*/  DFMA R26, R20, R18, R8 ;  /* 0x00000012141a722b */ /* 0x000fd00000000008 */
[----:B------:R-:W-:Y:S02]  /*0ad0*/  DMUL R18, R16, R26 ;  /* 0x0000001a10127228 */ /* 0x000fe40000000000 */
[----:B------:R-:W-:Y:S02]  /*0ae0*/  VIADD R25, R27, 0xfff00000 ;  /* 0xfff000001b197836 */ /* 0x000fe40000000000 */
[----:B------:R-:W-:-:S04]  /*0af0*/  IMAD.MOV.U32 R24, RZ, RZ, R26 ;  /* 0x000000ffff187224 */ /* 0x000fc800078e001a */
[----:B------:R-:W-:-:S08]  /*0b00*/  DFMA R20, R18, -R18, R16 ;  /* 0x800000121214722b */ /* 0x000fd00000000010 */
[----:B------:R-:W-:Y:S01]  /*0b10*/  DFMA R22, R20, R24, R18 ;  /* 0x000000181416722b */ /* 0x000fe20000000012 */
[----:B------:R-:W-:Y:S10]  /*0b20*/  @!P0 BRA `(.L_x_3) ;  /* 0x0000000000088947 */ /* 0x000ff40003800000 */
[----:B------:R-:W-:-:S07]  /*0b30*/  MOV R10, 0xb50 ;  /* 0x00000b50000a7802 */ /* 0x000fce0000000f00 */
[----:B------:R-:W-:Y:S05]  /*0b40*/  CALL.REL.NOINC `($__internal_0_$__cuda_sm20_dsqrt_rn_f64_mediumpath_v1) ;  /* 0x00000000006c7944 */ /* 0x000fea0003c00000 */
.L_x_3:
[----:B------:R-:W-:Y:S05]  /*0b50*/  BSYNC.RECONVERGENT B1 ;  /* 0x0000000000017941 */ /* 0x000fea0003800200 */
.L_x_2:
[----:B------:R-:W0:Y:S01]  /*0b60*/  F2I.F64 R22, R22 ;  /* 0x0000001600167311 */ /* 0x000e220000301100 */
[----:B------:R-:W-:-:S05]  /*0b70*/  IMAD R12, R2, UR16, R6 ;  /* 0x00000010020c7c24 */ /* 0x000fca000f8e0206 */
[----:B------:R-:W-:-:S04]  /*0b80*/  SHF.R.S64 R16, RZ, 0x1e, R12 ;  /* 0x0000001eff107819 */ /* 0x000fc8000000100c */
[----:B------:R-:W-:-:S04]  /*0b90*/  IADD3 R16, P0, PT, R16, UR14, RZ ;  /* 0x0000000e10107c10 */ /* 0x000fc8000ff1e0ff */
[----:B------:R-:W-:Y:S02]  /*0ba0*/  LEA.HI.X.SX32 R17, R12, UR15, 0x2, P0 ;  /* 0x0000000f0c117c11 */ /* 0x000fe400080f16ff */
[----:B0-----:R-:W-:Y:S02]  /*0bb0*/  VIMNMX R8, PT, PT, R22, 0xff, PT ;  /* 0x000000ff16087848 */ /* 0x001fe40003fe0100 */
[----:B------:R-:W-:-:S04]  /*0bc0*/  IADD3 R6, P0, PT, R4, R6, RZ ;  /* 0x0000000604067210 */ /* 0x000fc80007f1e0ff */
[----:B------:R-:W0:Y:S01]  /*0bd0*/  I2F.F64 R8, R8 ;  /* 0x0000000800087312 */ /* 0x000e220000201c00 */
[----:B------:R-:W-:Y:S02]  /*0be0*/  LEA.HI.X.SX32 R5, R4, R5, 0x1, P0 ;  /* 0x0000000504057211 */ /* 0x000fe400000f0eff */
[----:B------:R-:W-:-:S04]  /*0bf0*/  ISETP.GE.U32.AND P0, PT, R6, UR16, PT ;  /* 0x0000001006007c0c */ /* 0x000fc8000bf06070 */
[----:B------:R-:W-:Y:S01]  /*0c00*/  ISETP.GE.AND.EX P0, PT, R5, UR7, PT, P0 ;  /* 0x0000000705007c0c */ /* 0x000fe2000bf06300 */
[----:B0-----:R-:W0:Y:S02]  /*0c10*/  F2I.F64.TRUNC R9, R8 ;  /* 0x0000000800097311 */ /* 0x001e24000030d100 */
[C---:B0-----:R-:W-:Y:S02]  /*0c20*/  PRMT R7, R9.reuse, 0x3340, RZ ;  /* 0x0000334009077816 */ /* 0x041fe400000000ff */
[----:B------:R-:W-:-:S04]  /*0c30*/  PRMT R10, R9, 0x3340, R9 ;  /* 0x00003340090a7816 */ /* 0x000fc80000000009 */
[----:B------:R-:W-:-:S05]  /*0c40*/  PRMT R7, R10, 0x5410, R7 ;  /* 0x000054100a077816 */ /* 0x000fca0000000007 */
[----:B------:R1:W-:Y:S01]  /*0c50*/  STG.E desc[UR8][R16.64], R7 ;  /* 0x0000000710007986 */ /* 0x0003e2000c101908 */
[----:B------:R-:W-:Y:S05]  /*0c60*/  @!P0 BRA `(.L_x_4) ;  /* 0xfffffff400708947 */ /* 0x000fea000383ffff */
.L_x_1:
[----:B------:R-:W-:Y:S05]  /*0c70*/  BSYNC.RECONVERGENT B0 ;  /* 0x0000000000007941 */ /* 0x000fea0003800200 */
.L_x_0:
[----:B------:R-:W0:Y:S01]  /*0c80*/  LDCU UR5, c[0x0][0x394] ;  /* 0x00007280ff0577ac */ /* 0x000e220008000800 */
[----:B------:R-:W-:-:S05]  /*0c90*/  IADD3 R2, P0, PT, R2, UR6, RZ ;  /* 0x0000000602027c10 */ /* 0x000fca000ff1e0ff */
[----:B------:R-:W-:Y:S01]  /*0ca0*/  IMAD.X R3, RZ, RZ, R3, P0 ;  /* 0x000000ffff037224 */ /* 0x000fe200000e0603 */
[----:B0-----:R-:W-:Y:S02]  /*0cb0*/  USHF.R.S32.HI UR4, URZ, 0x1f, UR5 ;  /* 0x0000001fff047899 */ /* 0x001fe40008011405 */
[----:B------:R-:W-:-:S04]  /*0cc0*/  ISETP.GE.U32.AND P0, PT, R2, UR5, PT ;  /* 0x0000000502007c0c */ /* 0x000fc8000bf06070 */
[----:B------:R-:W-:-:S13]  /*0cd0*/  ISETP.GE.AND.EX P0, PT, R3, UR4, PT, P0 ;  /* 0x0000000403007c0c */ /* 0x000fda000bf06300 */
[----:B------:R-:W-:Y:S05]  /*0ce0*/  @!P0 BRA `(.L_x_5) ;  /* 0xfffffff4001c8947 */ /* 0x000fea000383ffff */
[----:B------:R-:W-:Y:S05]  /*0cf0*/  EXIT ;  /* 0x000000000000794d */ /* 0x000fea0003800000 */
        .weak           $__internal_0_$__cuda_sm20_dsqrt_rn_f64_mediumpath_v1
        .type           $__internal_0_$__cuda_sm20_dsqrt_rn_f64_mediumpath_v1,@function
        .size           $__internal_0_$__cuda_sm20_dsqrt_rn_f64_mediumpath_v1,(.L_x_11 - $__internal_0_$__cuda_sm20_dsqrt_rn_f64_mediumpath_v1)
$__internal_0_$__cuda_sm20_dsqrt_rn_f64_mediumpath_v1:
[----:B------:R-:W-:Y:S01]  /*0d00*/  ISETP.GE.U32.AND P0, PT, R8, -0x3400000, PT ;  /* 0xfcc000000800780c */ /* 0x000fe20003f06070 */
[----:B------:R-:W-:Y:S01]  /*0d10*/  BSSY.RECONVERGENT B2, `(.L_x_6) ;  /* 0x0000028000027945 */ /* 0x000fe20003800200 */
[----:B------:R-:W-:Y:S02]  /*0d20*/  IMAD.MOV.U32 R8, RZ, RZ, R16 ;  /* 0x000000ffff087224 */ /* 0x000fe400078e0010 */
[----:B------:R-:W-:Y:S02]  /*0d30*/  IMAD.MOV.U32 R9, RZ, RZ, R17 ;  /* 0x000000ffff097224 */ /* 0x000fe400078e0011 */
[----:B------:R-:W-:Y:S02]  /*0d40*/  IMAD.MOV.U32 R24, RZ, RZ, R26 ;  /* 0x000000ffff187224 */ /* 0x000fe400078e001a */
[----:B------:R-:W-:Y:S02]  /*0d50*/  IMAD.MOV.U32 R16, RZ, RZ, R20 ;  /* 0x000000ffff107224 */ /* 0x000fe400078e0014 */
[----:B------:R-:W-:-:S03]  /*0d60*/  IMAD.MOV.U32 R17, RZ, RZ, R21 ;  /* 0x000000ffff117224 */ /* 0x000fc600078e0015 */
[----:B------:R-:W-:Y:S05]  /*0d70*/  @!P0 BRA `(.L_x_7) ;  /* 0x0000000000208947 */ /* 0x000fea0003800000 */
[----:B------:R-:W-:-:S10]  /*0d80*/  DFMA.RM R16, R16, R24, R18 ;  /* 0x000000181010722b */ /* 0x000fd40000004012 */
[----:B------:R-:W-:-:S05]  /*0d90*/  IADD3 R18, P0, PT, R16, 0x1, RZ ;  /* 0x0000000110127810 */ /* 0x000fca0007f1e0ff */
[----:B------:R-:W-:-:S06]  /*0da0*/  IMAD.X R19, RZ, RZ, R17, P0 ;  /* 0x000000ffff137224 */ /* 0x000fcc00000e0611 */
[----:B------:R-:W-:-:S08]  /*0db0*/  DFMA.RP R8, -R16, R18, R8 ;  /* 0x000000121008722b */ /* 0x000fd00000008108 */
[----:B------:R-:W-:-:S06]  /*0dc0*/  DSETP.GT.AND P0, PT, R8, RZ, PT ;  /* 0x000000ff0800722a */ /* 0x000fcc0003f04000 */
[----:B------:R-:W-:Y:S02]  /*0dd0*/  FSEL R16, R18, R16, P0 ;  /* 0x0000001012107208 */ /* 0x000fe40000000000 */
[----:B------:R-:W-:Y:S01]  /*0de0*/  FSEL R17, R19, R17, P0 ;  /* 0x0000001113117208 */ /* 0x000fe20000000000 */
[----:B------:R-:W-:Y:S06]  /*0df0*/  BRA `(.L_x_8) ;  /* 0x0000000000647947 */ /* 0x000fec0003800000 */
.L_x_7:
[----:B------:R-:W-:-:S14]  /*0e00*/  DSETP.NE.AND P0, PT, R8, RZ, PT ;  /* 0x000000ff0800722a */ /* 0x000fdc0003f05000 */
[----:B------:R-:W-:Y:S05]  /*0e10*/  @!P0 BRA `(.L_x_9) ;  /* 0x0000000000588947 */ /* 0x000fea0003800000 */
[----:B------:R-:W-:-:S13]  /*0e20*/  ISETP.GE.AND P0, PT, R9, RZ, PT ;  /* 0x000000ff0900720c */ /* 0x000fda0003f06270 */
[----:B------:R-:W-:Y:S02]  /*0e30*/  @!P0 IMAD.MOV.U32 R16, RZ, RZ, 0x0 ;  /* 0x00000000ff108424 */ /* 0x000fe400078e00ff */
[----:B------:R-:W-:Y:S01]  /*0e40*/  @!P0 IMAD.MOV.U32 R17, RZ, RZ, -0x80000 ;  /* 0xfff80000ff118424 */ /* 0x000fe200078e00ff */
[----:B------:R-:W-:Y:S06]  /*0e50*/  @!P0 BRA `(.L_x_8) ;  /* 0x00000000004c8947 */ /* 0x000fec0003800000 */
[----:B------:R-:W-:-:S13]  /*0e60*/  ISETP.GT.AND P0, PT, R9, 0x7fefffff, PT ;  /* 0x7fefffff0900780c */ /* 0x000fda0003f04270 */
[----:B------:R-:W-:Y:S05]  /*0e70*/  @P0 BRA `(.L_x_9) ;  /* 0x0000000000400947 */ /* 0x000fea0003800000 */
[----:B------:R-:W-:Y:S01]  /*0e80*/  DMUL R8, R8, 8.11296384146066816958e+31 ;  /* 0x4690000008087828 */ /* 0x000fe20000000000 */
[----:B------:R-:W-:Y:S02]  /*0e90*/  IMAD.MOV.U32 R16, RZ, RZ, RZ ;  /* 0x000000ffff107224 */ /* 0x000fe400078e00ff */
[----:B------:R-:W-:Y:S02]  /*0ea0*/  IMAD.MOV.U32 R20, RZ, RZ, 0x0 ;  /* 0x00000000ff147424 */ /* 0x000fe400078e00ff */
[----:B------:R-:W-:Y:S01]  /*0eb0*/  IMAD.MOV.U32 R21, RZ, RZ, 0x3fd80000 ;  /* 0x3fd80000ff157424 */ /* 0x000fe200078e00ff */
[----:B------:R-:W0:Y:S02]  /*0ec0*/  MUFU.RSQ64H R17, R9 ;  /* 0x0000000900117308 */ /* 0x000e240000001c00 */
[----:B0-----:R-:W-:-:S08]  /*0ed0*/  DMUL R18, R16, R16 ;  /* 0x0000001010127228 */ /* 0x001fd00000000000 */
[----:B------:R-:W-:-:S08]  /*0ee0*/  DFMA R18, R8, -R18, 1 ;  /* 0x3ff000000812742b */ /* 0x000fd00000000812 */
[----:B------:R-:W-:Y:S02]  /*0ef0*/  DFMA R20, R18, R20, 0.5 ;  /* 0x3fe000001214742b */ /* 0x000fe40000000014 */
[----:B------:R-:W-:-:S08]  /*0f00*/  DMUL R18, R16, R18 ;  /* 0x0000001210127228 */ /* 0x000fd00000000000 */
[----:B------:R-:W-:-:S08]  /*0f10*/  DFMA R18, R20, R18, R16 ;  /* 0x000000121412722b */ /* 0x000fd00000000010 */
[----:B------:R-:W-:Y:S02]  /*0f20*/  DMUL R16, R8, R18 ;  /* 0x0000001208107228 */ /* 0x000fe40000000000 */
[----:B------:R-:W-:-:S06]  /*0f30*/  VIADD R19, R19, 0xfff00000 ;  /* 0xfff0000013137836 */ /* 0x000fcc0000000000 */
[----:B------:R-:W-:-:S08]  /*0f40*/  DFMA R20, R16, -R16, R8 ;  /* 0x800000101014722b */ /* 0x000fd00000000008 */
[----:B------:R-:W-:-:S10]  /*0f50*/  DFMA R16, R18, R20, R16 ;  /* 0x000000141210722b */ /* 0x000fd40000000010 */
[----:B------:R-:W-:Y:S01]  /*0f60*/  VIADD R17, R17, 0xfcb00000 ;  /* 0xfcb0000011117836 */ /* 0x000fe20000000000 */
[----:B------:R-:W-:Y:S06]  /*0f70*/  BRA `(.L_x_8) ;  /* 0x0000000000047947 */ /* 0x000fec0003800000 */
.L_x_9:
[----:B------:R-:W-:-:S11]  /*0f80*/  DADD R16, R8, R8 ;  /* 0x0000000008107229 */ /* 0x000fd60000000008 */
.L_x_8:
[----:B------:R-:W-:Y:S05]  /*0f90*/  BSYNC.RECONVERGENT B2 ;  /* 0x0000000000027941 */ /* 0x000fea0003800200 */
.L_x_6:
[----:B------:R-:W-:Y:S02]  /*0fa0*/  IMAD.MOV.U32 R8, RZ, RZ, R10 ;  /* 0x000000ffff087224 */ /* 0x000fe400078e000a */
[----:B------:R-:W-:Y:S02]  /*0fb0*/  IMAD.MOV.U32 R9, RZ, RZ, 0x0 ;  /* 0x00000000ff097424 */ /* 0x000fe400078e00ff */
[----:B------:R-:W-:Y:S02]  /*0fc0*/  IMAD.MOV.U32 R22, RZ, RZ, R16 ;  /* 0x000000ffff167224 */ /* 0x000fe400078e0010 */
[----:B------:R-:W-:Y:S01]  /*0fd0*/  IMAD.MOV.U32 R23, RZ, RZ, R17 ;  /* 0x000000ffff177224 */ /* 0x000fe200078e0011 */
[----:B------:R-:W-:Y:S06]  /*0fe0*/  RET.REL.NODEC R8 `(_Z6kernelyP6uchar4ii) ;  /* 0xfffffff008047950 */ /* 0x000fec0003c3ffff */
.L_x_10:
[----:B------:R-:W-:-:S00]  /*0ff0*/  BRA `(.L_x_10) ;  /* 0xfffffffc00fc7947 */ /* 0x000fc0000383ffff */
[----:B------:R-:W-:-:S00]  /*1000*/  NOP ;  /* 0x0000000000007918 */ /* 0x000fc00000000000 */
[----:B------:R-:W-:-:S00]  /*1010*/  NOP ;  /* 0x0000000000007918 */ /* 0x000fc00000000000 */
[----:B------:R-:W-:-:S00]  /*1020*/  NOP ;  /* 0x0000000000007918 */ /* 0x000fc00000000000 */
[----:B------:R-:W-:-:S00]  /*1030*/  NOP ;  /* 0x0000000000007918 */ /* 0x000fc00000000000 */
[----:B------:R-:W-:-:S00]  /*1040*/  NOP ;  /* 0x0000000000007918 */ /* 0x000fc00000000000 */
[----:B------:R-:W-:-:S00]  /*1050*/  NOP ;  /* 0x0000000000007918 */ /* 0x000fc00000000000 */
[----:B------:R-:W-:-:S00]  /*1060*/  NOP ;  /* 0x0000000000007918 */ /* 0x000fc00000000000 */
[----:B------:R-:W-:-:S00]  /*1070*/  NOP ;  /* 0x0000000000007918 */ /* 0x000fc00000000000 */
.L_x_11:


//--------------------- .nv.shared.reserved.0     --------------------------
	.section	.nv.shared.reserved.0,"aw",@nobits
	.weak		__nv_reservedSMEM_offset_0_alias
	.size		__nv_reservedSMEM_offset_0_alias, 0, 64
	.other		__nv_reservedSMEM_offset_0_alias,@"STO_CUDA_RESERVED_SHARED STV_DEFAULT"
__nv_reservedSMEM_offset_0_alias:
	.zero		0
	.zero		64


//--------------------- .nv.constant0._Z6kernelyP6uchar4ii --------------------------
	.section	.nv.constant0._Z6kernelyP6uchar4ii,"a",@progbits
	.sectionflags	@""
	.align	4
.nv.constant0._Z6kernelyP6uchar4ii:
	.zero		920


//--------------------- SYMBOLS --------------------------

	.type		.nv.reservedSmem.offset0,@object
	.size		.nv.reservedSmem.offset0,0x4
